//
// Generated by NVIDIA NVVM Compiler
//
// Compiler Build ID: CL-36424714
// Cuda compilation tools, release 13.0, V13.0.88
// Based on NVVM 20.0.0
//

.version 9.0
.target sm_100
.address_size 64

	// .globl	_Z8sumArrayPKfPfi
// _ZZ8sumArrayPKfPfiE10sharedData has been demoted

.visible .entry _Z8sumArrayPKfPfi(
	.param .u64 .ptr .align 1 _Z8sumArrayPKfPfi_param_0,
	.param .u64 .ptr .align 1 _Z8sumArrayPKfPfi_param_1,
	.param .u32 _Z8sumArrayPKfPfi_param_2
)
{
	.reg .pred 	%p<7>;
	.reg .b32 	%r<17>;
	.reg .b32 	%f<14>;
	.reg .b64 	%rd<11>;
	// demoted variable
	.shared .align 4 .b8 _ZZ8sumArrayPKfPfiE10sharedData[2048];
	ld.param.u64 	%rd3, [_Z8sumArrayPKfPfi_param_0];
	ld.param.u64 	%rd2, [_Z8sumArrayPKfPfi_param_1];
	ld.param.u32 	%r9, [_Z8sumArrayPKfPfi_param_2];
	cvta.to.global.u64 	%rd1, %rd3;
	mov.u32 	%r1, %tid.x;
	mov.u32 	%r2, %ctaid.x;
	mov.u32 	%r16, %ntid.x;
	mul.lo.s32 	%r10, %r16, %r2;
	shl.b32 	%r11, %r10, 1;
	add.s32 	%r4, %r11, %r1;
	setp.ge.s32 	%p1, %r4, %r9;
	mov.f32 	%f13, 0f00000000;
	@%p1 bra 	$L__BB0_2;
	mul.wide.s32 	%rd4, %r4, 4;
	add.s64 	%rd5, %rd1, %rd4;
	ld.global.f32 	%f6, [%rd5];
	add.f32 	%f13, %f6, 0f00000000;
$L__BB0_2:
	add.s32 	%r5, %r4, %r16;
	setp.ge.u32 	%p2, %r5, %r9;
	@%p2 bra 	$L__BB0_4;
	mul.wide.u32 	%rd6, %r5, 4;
	add.s64 	%rd7, %rd1, %rd6;
	ld.global.f32 	%f7, [%rd7];
	add.f32 	%f13, %f13, %f7;
$L__BB0_4:
	shl.b32 	%r12, %r1, 2;
	mov.u32 	%r13, _ZZ8sumArrayPKfPfiE10sharedData;
	add.s32 	%r6, %r13, %r12;
	st.shared.f32 	[%r6], %f13;
	bar.sync 	0;
	setp.lt.u32 	%p3, %r16, 2;
	@%p3 bra 	$L__BB0_8;
$L__BB0_5:
	shr.u32 	%r8, %r16, 1;
	setp.ge.u32 	%p4, %r1, %r8;
	@%p4 bra 	$L__BB0_7;
	shl.b32 	%r14, %r8, 2;
	add.s32 	%r15, %r6, %r14;
	ld.shared.f32 	%f8, [%r15];
	ld.shared.f32 	%f9, [%r6];
	add.f32 	%f10, %f8, %f9;
	st.shared.f32 	[%r6], %f10;
$L__BB0_7:
	bar.sync 	0;
	setp.gt.u32 	%p5, %r16, 3;
	mov.u32 	%r16, %r8;
	@%p5 bra 	$L__BB0_5;
$L__BB0_8:
	setp.ne.s32 	%p6, %r1, 0;
	@%p6 bra 	$L__BB0_10;
	ld.shared.f32 	%f11, [_ZZ8sumArrayPKfPfiE10sharedData];
	cvta.to.global.u64 	%rd8, %rd2;
	mul.wide.u32 	%rd9, %r2, 4;
	add.s64 	%rd10, %rd8, %rd9;
	st.global.f32 	[%rd10], %f11;
$L__BB0_10:
	ret;

}


// ===== COMPILED SASS (sm_100) =====

	.target	sm_100

	.elftype	@"ET_EXEC"


//--------------------- .note.nv.tkinfo           --------------------------
	.section	.note.nv.tkinfo,"",@"SHT_NOTE"
	.sectionflags	@"SHF_NOTE_NV_TKINFO"
	.tkinfo
        /*0018*/ 	.word	0x00000002
        /*0030*/ 	.string	""
        /*0030*/ 	.string	"ptxas"
        /*0030*/ 	.string	"Cuda compilation tools, release 13.0, V13.0.88"
        /*0030*/ 	.string	"Build cuda_13.0.r13.0/compiler.36424714_0"
        /*0030*/ 	.string	"-arch sm_100 -m 64 "



//--------------------- .note.nv.cuinfo           --------------------------
	.section	.note.nv.cuinfo,"",@"SHT_NOTE"
	.sectionflags	@"SHF_NOTE_NV_CUINFO"
        /*0018*/ 	.short	0x0002
        /*001a*/ 	.short	0x0064
        /*001c*/ 	.short	0x0082
	.zero		2


//--------------------- .nv.info                  --------------------------
	.section	.nv.info,"",@"SHT_CUDA_INFO"
	.align	4


	//----- nvinfo : EIATTR_REGCOUNT
	.align		4
        /*0000*/ 	.byte	0x04, 0x2f
        /*0002*/ 	.short	(.L_1 - .L_0)
	.align		4
.L_0:
        /*0004*/ 	.word	index@(_Z8sumArrayPKfPfi)
        /*0008*/ 	.word	0x00000010


	//----- nvinfo : EIATTR_FRAME_SIZE
	.align		4
.L_1:
        /*000c*/ 	.byte	0x04, 0x11
        /*000e*/ 	.short	(.L_3 - .L_2)
	.align		4
.L_2:
        /*0010*/ 	.word	index@(_Z8sumArrayPKfPfi)
        /*0014*/ 	.word	0x00000000


	//----- nvinfo : EIATTR_MIN_STACK_SIZE
	.align		4
.L_3:
        /*0018*/ 	.byte	0x04, 0x12
        /*001a*/ 	.short	(.L_5 - .L_4)
	.align		4
.L_4:
        /*001c*/ 	.word	index@(_Z8sumArrayPKfPfi)
        /*0020*/ 	.word	0x00000000
.L_5:


//--------------------- .nv.compat                --------------------------
	.section	.nv.compat,"",@"SHT_CUDA_COMPAT_INFO"
	.align	4
        /*0000*/ 	.byte	0x02, 0x09, 0x00, 0x00, 0x02, 0x02, 0x01, 0x00, 0x02, 0x05, 0x05, 0x00, 0x03, 0x07, 0x01, 0x01
        /*0010*/ 	.byte	0x02, 0x03, 0x00, 0x00, 0x02, 0x06, 0x01, 0x00, 0x04, 0x0b, 0x08, 0x00, 0x09, 0x00, 0x00, 0x00
        /*0020*/ 	.byte	0x00, 0x00, 0x00, 0x00


//--------------------- .nv.info._Z8sumArrayPKfPfi --------------------------
	.section	.nv.info._Z8sumArrayPKfPfi,"",@"SHT_CUDA_INFO"
	.sectionflags	@""
	.align	4


	//----- nvinfo : EIATTR_CUDA_API_VERSION
	.align		4
        /*0000*/ 	.byte	0x04, 0x37
        /*0002*/ 	.short	(.L_7 - .L_6)
.L_6:
        /*0004*/ 	.word	0x00000082


	//----- nvinfo : EIATTR_KPARAM_INFO
	.align		4
.L_7:
        /*0008*/ 	.byte	0x04, 0x17
        /*000a*/ 	.short	(.L_9 - .L_8)
.L_8:
        /*000c*/ 	.word	0x00000000
        /*0010*/ 	.short	0x0002
        /*0012*/ 	.short	0x0010
        /*0014*/ 	.byte	0x00, 0xf0, 0x11, 0x00


	//----- nvinfo : EIATTR_KPARAM_INFO
	.align		4
.L_9:
        /*0018*/ 	.byte	0x04, 0x17
        /*001a*/ 	.short	(.L_11 - .L_10)
.L_10:
        /*001c*/ 	.word	0x00000000
        /*0020*/ 	.short	0x0001
        /*0022*/ 	.short	0x0008
        /*0024*/ 	.byte	0x00, 0xf5, 0x21, 0x00


	//----- nvinfo : EIATTR_KPARAM_INFO
	.align		4
.L_11:
        /*0028*/ 	.byte	0x04, 0x17
        /*002a*/ 	.short	(.L_13 - .L_12)
.L_12:
        /*002c*/ 	.word	0x00000000
        /*0030*/ 	.short	0x0000
        /*0032*/ 	.short	0x0000
        /*0034*/ 	.byte	0x00, 0xf5, 0x21, 0x00


	//----- nvinfo : EIATTR_SPARSE_MMA_MASK
	.align		4
.L_13:
        /*0038*/ 	.byte	0x03, 0x50
        /*003a*/ 	.short	0x0000


	//----- nvinfo : EIATTR_MAXREG_COUNT
	.align		4
        /*003c*/ 	.byte	0x03, 0x1b
        /*003e*/ 	.short	0x00ff


	//----- nvinfo : EIATTR_NUM_BARRIERS
	.align		4
        /*0040*/ 	.byte	0x02, 0x4c
        /*0042*/ 	.byte	0x01
	.zero		1


	//----- nvinfo : EIATTR_MERCURY_ISA_VERSION
	.align		4
        /*0044*/ 	.byte	0x03, 0x5f
        /*0046*/ 	.short	0x0101


	//----- nvinfo : EIATTR_VRC_CTA_INIT_COUNT
	.align		4
        /*0048*/ 	.byte	0x02, 0x4a
	.zero		1
	.zero		1


	//----- nvinfo : EIATTR_EXIT_INSTR_OFFSETS
	.align		4
        /*004c*/ 	.byte	0x04, 0x1c
        /*004e*/ 	.short	(.L_15 - .L_14)


	//   ....[0]....
.L_14:
        /*0050*/ 	.word	0x00000290


	//   ....[1]....
        /*0054*/ 	.word	0x00000310


	//----- nvinfo : EIATTR_CBANK_PARAM_SIZE
	.align		4
.L_15:
        /*0058*/ 	.byte	0x03, 0x19
        /*005a*/ 	.short	0x0014


	//----- nvinfo : EIATTR_PARAM_CBANK
	.align		4
        /*005c*/ 	.byte	0x04, 0x0a
        /*005e*/ 	.short	(.L_17 - .L_16)
	.align		4
.L_16:
        /*0060*/ 	.word	index@(.nv.constant0._Z8sumArrayPKfPfi)
        /*0064*/ 	.short	0x0380
        /*0066*/ 	.short	0x0014


	//----- nvinfo : EIATTR_SW_WAR
	.align		4
.L_17:
        /*0068*/ 	.byte	0x04, 0x36
        /*006a*/ 	.short	(.L_19 - .L_18)
.L_18:
        /*006c*/ 	.word	0x00000008
.L_19:


//--------------------- .nv.callgraph             --------------------------
	.section	.nv.callgraph,"",@"SHT_CUDA_CALLGRAPH"
	.align	4
	.sectionentsize	8
	.align		4
        /*0000*/ 	.word	0x00000000
	.align		4
        /*0004*/ 	.word	0xffffffff
	.align		4
        /*0008*/ 	.word	0x00000000
	.align		4
        /*000c*/ 	.word	0xfffffffe
	.align		4
        /*0010*/ 	.word	0x00000000
	.align		4
        /*0014*/ 	.word	0xfffffffd
	.align		4
        /*0018*/ 	.word	0x00000000
	.align		4
        /*001c*/ 	.word	0xfffffffc


//--------------------- .text._Z8sumArrayPKfPfi   --------------------------
	.section	.text._Z8sumArrayPKfPfi,"ax",@progbits
	.align	128
        .global         _Z8sumArrayPKfPfi
        .type           _Z8sumArrayPKfPfi,@function
        .size           _Z8sumArrayPKfPfi,(.L_x_3 - _Z8sumArrayPKfPfi)
        .other          _Z8sumArrayPKfPfi,@"STO_CUDA_ENTRY STV_DEFAULT"
_Z8sumArrayPKfPfi:
.text._Z8sumArrayPKfPfi:
[----:B------:R-:W-:Y:S01]  /*0000*/  LDC R1, c[0x0][0x37c] ;  /* 0x0000df00ff017b82 */ /* 0x000fe20000000800 */
[----:B------:R-:W0:Y:S01]  /*0010*/  S2R R11, SR_CTAID.X ;  /* 0x00000000000b7919 */ /* 0x000e220000002500 */
[----:B------:R-:W0:Y:S01]  /*0020*/  LDCU UR4, c[0x0][0x360] ;  /* 0x00006c00ff0477ac */ /* 0x000e220008000800 */
[----:B------:R-:W1:Y:S01]  /*0030*/  S2R R9, SR_TID.X ;  /* 0x0000000000097919 */ /* 0x000e620000002100 */
[----:B------:R-:W2:Y:S01]  /*0040*/  LDCU UR5, c[0x0][0x390] ;  /* 0x00007200ff0577ac */ /* 0x000ea20008000800 */
[----:B------:R-:W3:Y:S01]  /*0050*/  LDCU.64 UR6, c[0x0][0x358] ;  /* 0x00006b00ff0677ac */ /* 0x000ee20008000a00 */
[----:B0-----:R-:W-:-:S04]  /*0060*/  IMAD R0, R11, UR4, RZ ;  /* 0x000000040b007c24 */ /* 0x001fc8000f8e02ff */
[----:B-1----:R-:W-:Y:S02]  /*0070*/  IMAD R7, R0, 0x2, R9 ;  /* 0x0000000200077824 */ /* 0x002fe400078e0209 */
[----:B------:R-:W-:-:S03]  /*0080*/  IMAD.U32 R0, RZ, RZ, UR4 ;  /* 0x00000004ff007e24 */ /* 0x000fc6000f8e00ff */
[C---:B--2---:R-:W-:Y:S02]  /*0090*/  ISETP.GE.AND P0, PT, R7.reuse, UR5, PT ;  /* 0x0000000507007c0c */ /* 0x044fe4000bf06270 */
[----:B------:R-:W-:-:S04]  /*00a0*/  IADD3 R13, PT, PT, R7, R0, RZ ;  /* 0x00000000070d7210 */ /* 0x000fc80007ffe0ff */
[----:B------:R-:W-:-:S07]  /*00b0*/  ISETP.GE.U32.AND P1, PT, R13, UR5, PT ;  /* 0x000000050d007c0c */ /* 0x000fce000bf26070 */
[----:B------:R-:W0:Y:S08]  /*00c0*/  @!P0 LDC.64 R2, c[0x0][0x380] ;  /* 0x0000e000ff028b82 */ /* 0x000e300000000a00 */
[----:B------:R-:W1:Y:S01]  /*00d0*/  @!P1 LDC.64 R4, c[0x0][0x380] ;  /* 0x0000e000ff049b82 */ /* 0x000e620000000a00 */
[----:B0-----:R-:W-:-:S06]  /*00e0*/  @!P0 IMAD.WIDE R2, R7, 0x4, R2 ;  /* 0x0000000407028825 */ /* 0x001fcc00078e0202 */
[----:B---3--:R-:W2:Y:S01]  /*00f0*/  @!P0 LDG.E R2, desc[UR6][R2.64] ;  /* 0x0000000602028981 */ /* 0x008ea2000c1e1900 */
[----:B-1----:R-:W-:-:S06]  /*0100*/  @!P1 IMAD.WIDE.U32 R4, R13, 0x4, R4 ;  /* 0x000000040d049825 */ /* 0x002fcc00078e0004 */
[----:B------:R-:W3:Y:S01]  /*0110*/  @!P1 LDG.E R5, desc[UR6][R4.64] ;  /* 0x0000000604059981 */ /* 0x000ee2000c1e1900 */
[----:B------:R-:W0:Y:S01]  /*0120*/  S2UR UR5, SR_CgaCtaId ;  /* 0x00000000000579c3 */ /* 0x000e220000008800 */
[----:B------:R-:W-:Y:S01]  /*0130*/  IMAD.MOV.U32 R6, RZ, RZ, RZ ;  /* 0x000000ffff067224 */ /* 0x000fe200078e00ff */
[----:B------:R-:W-:Y:S02]  /*0140*/  UMOV UR4, 0x400 ;  /* 0x0000040000047882 */ /* 0x000fe40000000000 */
[----:B0-----:R-:W-:-:S06]  /*0150*/  ULEA UR4, UR5, UR4, 0x18 ;  /* 0x0000000405047291 */ /* 0x001fcc000f8ec0ff */
[----:B------:R-:W-:Y:S01]  /*0160*/  LEA R7, R9, UR4, 0x2 ;  /* 0x0000000409077c11 */ /* 0x000fe2000f8e10ff */
[----:B--2---:R-:W-:Y:S01]  /*0170*/  @!P0 FADD R6, RZ, R2 ;  /* 0x00000002ff068221 */ /* 0x004fe20000000000 */
[----:B------:R-:W-:-:S03]  /*0180*/  ISETP.GE.U32.AND P0, PT, R0, 0x2, PT ;  /* 0x000000020000780c */ /* 0x000fc60003f06070 */
[----:B---3--:R-:W-:Y:S01]  /*0190*/  @!P1 FADD R6, R6, R5 ;  /* 0x0000000506069221 */ /* 0x008fe20000000000 */
[----:B------:R-:W-:-:S04]  /*01a0*/  ISETP.NE.AND P1, PT, R9, RZ, PT ;  /* 0x000000ff0900720c */ /* 0x000fc80003f25270 */
[----:B------:R0:W-:Y:S01]  /*01b0*/  STS [R7], R6 ;  /* 0x0000000607007388 */ /* 0x0001e20000000800 */
[----:B------:R-:W-:Y:S06]  /*01c0*/  BAR.SYNC.DEFER_BLOCKING 0x0 ;  /* 0x0000000000007b1d */ /* 0x000fec0000010000 */
[----:B------:R-:W-:Y:S05]  /*01d0*/  @!P0 BRA `(.L_x_0) ;  /* 0x00000000002c8947 */ /* 0x000fea0003800000 */
.L_x_1:
[----:B0-----:R-:W-:-:S04]  /*01e0*/  SHF.R.U32.HI R6, RZ, 0x1, R0 ;  /* 0x00000001ff067819 */ /* 0x001fc80000011600 */
[----:B------:R-:W-:-:S13]  /*01f0*/  ISETP.GE.U32.AND P0, PT, R9, R6, PT ;  /* 0x000000060900720c */ /* 0x000fda0003f06070 */
[----:B------:R-:W-:Y:S01]  /*0200*/  @!P0 LEA R2, R6, R7, 0x2 ;  /* 0x0000000706028211 */ /* 0x000fe200078e10ff */
[----:B------:R-:W-:Y:S05]  /*0210*/  @!P0 LDS R3, [R7] ;  /* 0x0000000007038984 */ /* 0x000fea0000000800 */
[----:B------:R-:W0:Y:S02]  /*0220*/  @!P0 LDS R2, [R2] ;  /* 0x0000000002028984 */ /* 0x000e240000000800 */
[----:B0-----:R-:W-:-:S05]  /*0230*/  @!P0 FADD R4, R2, R3 ;  /* 0x0000000302048221 */ /* 0x001fca0000000000 */
[----:B------:R1:W-:Y:S01]  /*0240*/  @!P0 STS [R7], R4 ;  /* 0x0000000407008388 */ /* 0x0003e20000000800 */
[----:B------:R-:W-:Y:S01]  /*0250*/  BAR.SYNC.DEFER_BLOCKING 0x0 ;  /* 0x0000000000007b1d */ /* 0x000fe20000010000 */
[----:B------:R-:W-:Y:S02]  /*0260*/  ISETP.GT.U32.AND P0, PT, R0, 0x3, PT ;  /* 0x000000030000780c */ /* 0x000fe40003f04070 */
[----:B------:R-:W-:-:S11]  /*0270*/  MOV R0, R6 ;  /* 0x0000000600007202 */ /* 0x000fd60000000f00 */
[----:B-1----:R-:W-:Y:S05]  /*0280*/  @P0 BRA `(.L_x_1) ;  /* 0xfffffffc00d40947 */ /* 0x002fea000383ffff */
.L_x_0:
[----:B------:R-:W-:Y:S05]  /*0290*/  @P1 EXIT ;  /* 0x000000000000194d */ /* 0x000fea0003800000 */
[----:B------:R-:W1:Y:S01]  /*02a0*/  S2UR UR5, SR_CgaCtaId ;  /* 0x00000000000579c3 */ /* 0x000e620000008800 */
[----:B------:R-:W-:-:S07]  /*02b0*/  UMOV UR4, 0x400 ;  /* 0x0000040000047882 */ /* 0x000fce0000000000 */
[----:B------:R-:W2:Y:S01]  /*02c0*/  LDC.64 R2, c[0x0][0x388] ;  /* 0x0000e200ff027b82 */ /* 0x000ea20000000a00 */
[----:B-1----:R-:W-:Y:S01]  /*02d0*/  ULEA UR4, UR5, UR4, 0x18 ;  /* 0x0000000405047291 */ /* 0x002fe2000f8ec0ff */
[----:B--2---:R-:W-:-:S08]  /*02e0*/  IMAD.WIDE.U32 R2, R11, 0x4, R2 ;  /* 0x000000040b027825 */ /* 0x004fd000078e0002 */
[----:B------:R-:W1:Y:S04]  /*02f0*/  LDS R5, [UR4] ;  /* 0x00000004ff057984 */ /* 0x000e680008000800 */
[----:B-1----:R-:W-:Y:S01]  /*0300*/  STG.E desc[UR6][R2.64], R5 ;  /* 0x0000000502007986 */ /* 0x002fe2000c101906 */
[----:B------:R-:W-:Y:S05]  /*0310*/  EXIT ;  /* 0x000000000000794d */ /* 0x000fea0003800000 */
.L_x_2:
[----:B------:R-:W-:-:S00]  /*0320*/  BRA `(.L_x_2) ;  /* 0xfffffffc00fc7947 */ /* 0x000fc0000383ffff */
[----:B------:R-:W-:-:S00]  /*0330*/  NOP ;  /* 0x0000000000007918 */ /* 0x000fc00000000000 */
        /* <DEDUP_REMOVED lines=12> */
.L_x_3:


//--------------------- .nv.shared._Z8sumArrayPKfPfi --------------------------
	.section	.nv.shared._Z8sumArrayPKfPfi,"aw",@nobits
	.sectionflags	@""
	.align	4
.nv.shared._Z8sumArrayPKfPfi:
	.zero		3072


//--------------------- .nv.shared.reserved.0     --------------------------
	.section	.nv.shared.reserved.0,"aw",@nobits
	.weak		__nv_reservedSMEM_offset_0_alias
	.size		__nv_reservedSMEM_offset_0_alias, 0, 64
	.other		__nv_reservedSMEM_offset_0_alias,@"STO_CUDA_RESERVED_SHARED STV_DEFAULT"
__nv_reservedSMEM_offset_0_alias:
	.zero		0
	.zero		64


//--------------------- .nv.constant0._Z8sumArrayPKfPfi --------------------------
	.section	.nv.constant0._Z8sumArrayPKfPfi,"a",@progbits
	.sectionflags	@""
	.align	4
.nv.constant0._Z8sumArrayPKfPfi:
	.zero		916


//--------------------- SYMBOLS --------------------------

	.type		.nv.reservedSmem.offset0,@object
	.size		.nv.reservedSmem.offset0,0x4
	.type		.nv.reservedSmem.cap,@object
	.size		.nv.reservedSmem.cap,0x4
